//
// Generated by NVIDIA NVVM Compiler
//
// Compiler Build ID: CL-36424714
// Cuda compilation tools, release 13.0, V13.0.88
// Based on NVVM 20.0.0
//

.version 9.0
.target sm_100
.address_size 64

	// .globl	_Z22sgemm_shared_mem_blockILi32EEviiifPKiS1_fPi
// _ZZ22sgemm_shared_mem_blockILi32EEviiifPKiS1_fPiE2As has been demoted
// _ZZ22sgemm_shared_mem_blockILi32EEviiifPKiS1_fPiE2Bs has been demoted

.visible .entry _Z22sgemm_shared_mem_blockILi32EEviiifPKiS1_fPi(
	.param .u32 _Z22sgemm_shared_mem_blockILi32EEviiifPKiS1_fPi_param_0,
	.param .u32 _Z22sgemm_shared_mem_blockILi32EEviiifPKiS1_fPi_param_1,
	.param .u32 _Z22sgemm_shared_mem_blockILi32EEviiifPKiS1_fPi_param_2,
	.param .f32 _Z22sgemm_shared_mem_blockILi32EEviiifPKiS1_fPi_param_3,
	.param .u64 .ptr .align 1 _Z22sgemm_shared_mem_blockILi32EEviiifPKiS1_fPi_param_4,
	.param .u64 .ptr .align 1 _Z22sgemm_shared_mem_blockILi32EEviiifPKiS1_fPi_param_5,
	.param .f32 _Z22sgemm_shared_mem_blockILi32EEviiifPKiS1_fPi_param_6,
	.param .u64 .ptr .align 1 _Z22sgemm_shared_mem_blockILi32EEviiifPKiS1_fPi_param_7
)
{
	.reg .pred 	%p<12>;
	.reg .b32 	%r<152>;
	.reg .b32 	%f<10>;
	.reg .b64 	%rd<13>;
	// demoted variable
	.shared .align 4 .b8 _ZZ22sgemm_shared_mem_blockILi32EEviiifPKiS1_fPiE2As[4096];
	// demoted variable
	.shared .align 4 .b8 _ZZ22sgemm_shared_mem_blockILi32EEviiifPKiS1_fPiE2Bs[4096];
	ld.param.u32 	%r30, [_Z22sgemm_shared_mem_blockILi32EEviiifPKiS1_fPi_param_0];
	ld.param.u32 	%r31, [_Z22sgemm_shared_mem_blockILi32EEviiifPKiS1_fPi_param_1];
	ld.param.u32 	%r32, [_Z22sgemm_shared_mem_blockILi32EEviiifPKiS1_fPi_param_2];
	ld.param.f32 	%f3, [_Z22sgemm_shared_mem_blockILi32EEviiifPKiS1_fPi_param_3];
	ld.param.u64 	%rd3, [_Z22sgemm_shared_mem_blockILi32EEviiifPKiS1_fPi_param_4];
	ld.param.u64 	%rd4, [_Z22sgemm_shared_mem_blockILi32EEviiifPKiS1_fPi_param_5];
	ld.param.f32 	%f4, [_Z22sgemm_shared_mem_blockILi32EEviiifPKiS1_fPi_param_6];
	ld.param.u64 	%rd5, [_Z22sgemm_shared_mem_blockILi32EEviiifPKiS1_fPi_param_7];
	mov.u32 	%r33, %ctaid.y;
	shl.b32 	%r34, %r33, 5;
	mov.u32 	%r146, %tid.y;
	add.s32 	%r2, %r34, %r146;
	mov.u32 	%r35, %ctaid.x;
	shl.b32 	%r3, %r35, 5;
	mov.u32 	%r144, %tid.x;
	add.s32 	%r5, %r3, %r144;
	setp.lt.s32 	%p1, %r32, 1;
	mov.f32 	%f9, 0f00000000;
	@%p1 bra 	$L__BB0_8;
	add.s32 	%r37, %r32, 31;
	shr.u32 	%r38, %r37, 5;
	shl.b32 	%r39, %r146, 7;
	mov.u32 	%r40, _ZZ22sgemm_shared_mem_blockILi32EEviiifPKiS1_fPiE2As;
	add.s32 	%r6, %r40, %r39;
	shl.b32 	%r41, %r144, 2;
	add.s32 	%r7, %r6, %r41;
	mov.u32 	%r42, _ZZ22sgemm_shared_mem_blockILi32EEviiifPKiS1_fPiE2Bs;
	add.s32 	%r9, %r42, %r41;
	add.s32 	%r8, %r9, %r39;
	neg.s32 	%r148, %r38;
	mad.lo.s32 	%r43, %r146, %r31, %r144;
	add.s32 	%r147, %r43, %r3;
	shl.b32 	%r12, %r31, 5;
	mad.lo.s32 	%r145, %r32, %r2, %r144;
	cvta.to.global.u64 	%rd1, %rd3;
	cvta.to.global.u64 	%rd2, %rd4;
	mov.b32 	%r149, 0;
$L__BB0_2:
	setp.ge.s32 	%p2, %r2, %r30;
	setp.ge.u32 	%p3, %r144, %r32;
	mov.b32 	%r150, 0;
	or.pred  	%p4, %p2, %p3;
	@%p4 bra 	$L__BB0_4;
	mul.wide.u32 	%rd6, %r145, 4;
	add.s64 	%rd7, %rd1, %rd6;
	ld.global.u32 	%r150, [%rd7];
$L__BB0_4:
	setp.ge.s32 	%p5, %r5, %r31;
	st.shared.u32 	[%r7], %r150;
	setp.ge.u32 	%p6, %r146, %r32;
	mov.b32 	%r151, 0;
	or.pred  	%p7, %p5, %p6;
	@%p7 bra 	$L__BB0_6;
	mul.wide.u32 	%rd8, %r147, 4;
	add.s64 	%rd9, %rd2, %rd8;
	ld.global.u32 	%r151, [%rd9];
$L__BB0_6:
	st.shared.u32 	[%r8], %r151;
	bar.sync 	0;
	ld.shared.u32 	%r46, [%r6];
	ld.shared.u32 	%r47, [%r9];
	mad.lo.s32 	%r48, %r47, %r46, %r149;
	ld.shared.u32 	%r49, [%r6+4];
	ld.shared.u32 	%r50, [%r9+128];
	mad.lo.s32 	%r51, %r50, %r49, %r48;
	ld.shared.u32 	%r52, [%r6+8];
	ld.shared.u32 	%r53, [%r9+256];
	mad.lo.s32 	%r54, %r53, %r52, %r51;
	ld.shared.u32 	%r55, [%r6+12];
	ld.shared.u32 	%r56, [%r9+384];
	mad.lo.s32 	%r57, %r56, %r55, %r54;
	ld.shared.u32 	%r58, [%r6+16];
	ld.shared.u32 	%r59, [%r9+512];
	mad.lo.s32 	%r60, %r59, %r58, %r57;
	ld.shared.u32 	%r61, [%r6+20];
	ld.shared.u32 	%r62, [%r9+640];
	mad.lo.s32 	%r63, %r62, %r61, %r60;
	ld.shared.u32 	%r64, [%r6+24];
	ld.shared.u32 	%r65, [%r9+768];
	mad.lo.s32 	%r66, %r65, %r64, %r63;
	ld.shared.u32 	%r67, [%r6+28];
	ld.shared.u32 	%r68, [%r9+896];
	mad.lo.s32 	%r69, %r68, %r67, %r66;
	ld.shared.u32 	%r70, [%r6+32];
	ld.shared.u32 	%r71, [%r9+1024];
	mad.lo.s32 	%r72, %r71, %r70, %r69;
	ld.shared.u32 	%r73, [%r6+36];
	ld.shared.u32 	%r74, [%r9+1152];
	mad.lo.s32 	%r75, %r74, %r73, %r72;
	ld.shared.u32 	%r76, [%r6+40];
	ld.shared.u32 	%r77, [%r9+1280];
	mad.lo.s32 	%r78, %r77, %r76, %r75;
	ld.shared.u32 	%r79, [%r6+44];
	ld.shared.u32 	%r80, [%r9+1408];
	mad.lo.s32 	%r81, %r80, %r79, %r78;
	ld.shared.u32 	%r82, [%r6+48];
	ld.shared.u32 	%r83, [%r9+1536];
	mad.lo.s32 	%r84, %r83, %r82, %r81;
	ld.shared.u32 	%r85, [%r6+52];
	ld.shared.u32 	%r86, [%r9+1664];
	mad.lo.s32 	%r87, %r86, %r85, %r84;
	ld.shared.u32 	%r88, [%r6+56];
	ld.shared.u32 	%r89, [%r9+1792];
	mad.lo.s32 	%r90, %r89, %r88, %r87;
	ld.shared.u32 	%r91, [%r6+60];
	ld.shared.u32 	%r92, [%r9+1920];
	mad.lo.s32 	%r93, %r92, %r91, %r90;
	ld.shared.u32 	%r94, [%r6+64];
	ld.shared.u32 	%r95, [%r9+2048];
	mad.lo.s32 	%r96, %r95, %r94, %r93;
	ld.shared.u32 	%r97, [%r6+68];
	ld.shared.u32 	%r98, [%r9+2176];
	mad.lo.s32 	%r99, %r98, %r97, %r96;
	ld.shared.u32 	%r100, [%r6+72];
	ld.shared.u32 	%r101, [%r9+2304];
	mad.lo.s32 	%r102, %r101, %r100, %r99;
	ld.shared.u32 	%r103, [%r6+76];
	ld.shared.u32 	%r104, [%r9+2432];
	mad.lo.s32 	%r105, %r104, %r103, %r102;
	ld.shared.u32 	%r106, [%r6+80];
	ld.shared.u32 	%r107, [%r9+2560];
	mad.lo.s32 	%r108, %r107, %r106, %r105;
	ld.shared.u32 	%r109, [%r6+84];
	ld.shared.u32 	%r110, [%r9+2688];
	mad.lo.s32 	%r111, %r110, %r109, %r108;
	ld.shared.u32 	%r112, [%r6+88];
	ld.shared.u32 	%r113, [%r9+2816];
	mad.lo.s32 	%r114, %r113, %r112, %r111;
	ld.shared.u32 	%r115, [%r6+92];
	ld.shared.u32 	%r116, [%r9+2944];
	mad.lo.s32 	%r117, %r116, %r115, %r114;
	ld.shared.u32 	%r118, [%r6+96];
	ld.shared.u32 	%r119, [%r9+3072];
	mad.lo.s32 	%r120, %r119, %r118, %r117;
	ld.shared.u32 	%r121, [%r6+100];
	ld.shared.u32 	%r122, [%r9+3200];
	mad.lo.s32 	%r123, %r122, %r121, %r120;
	ld.shared.u32 	%r124, [%r6+104];
	ld.shared.u32 	%r125, [%r9+3328];
	mad.lo.s32 	%r126, %r125, %r124, %r123;
	ld.shared.u32 	%r127, [%r6+108];
	ld.shared.u32 	%r128, [%r9+3456];
	mad.lo.s32 	%r129, %r128, %r127, %r126;
	ld.shared.u32 	%r130, [%r6+112];
	ld.shared.u32 	%r131, [%r9+3584];
	mad.lo.s32 	%r132, %r131, %r130, %r129;
	ld.shared.u32 	%r133, [%r6+116];
	ld.shared.u32 	%r134, [%r9+3712];
	mad.lo.s32 	%r135, %r134, %r133, %r132;
	ld.shared.u32 	%r136, [%r6+120];
	ld.shared.u32 	%r137, [%r9+3840];
	mad.lo.s32 	%r138, %r137, %r136, %r135;
	ld.shared.u32 	%r139, [%r6+124];
	ld.shared.u32 	%r140, [%r9+3968];
	mad.lo.s32 	%r149, %r140, %r139, %r138;
	bar.sync 	0;
	add.s32 	%r148, %r148, 1;
	setp.ne.s32 	%p8, %r148, 0;
	add.s32 	%r147, %r147, %r12;
	add.s32 	%r146, %r146, 32;
	add.s32 	%r145, %r145, 32;
	add.s32 	%r144, %r144, 32;
	@%p8 bra 	$L__BB0_2;
	cvt.rn.f32.s32 	%f9, %r149;
$L__BB0_8:
	setp.ge.s32 	%p9, %r2, %r30;
	setp.ge.s32 	%p10, %r5, %r31;
	or.pred  	%p11, %p9, %p10;
	@%p11 bra 	$L__BB0_10;
	mad.lo.s32 	%r141, %r31, %r2, %r5;
	cvta.to.global.u64 	%rd10, %rd5;
	mul.wide.s32 	%rd11, %r141, 4;
	add.s64 	%rd12, %rd10, %rd11;
	ld.global.u32 	%r142, [%rd12];
	cvt.rn.f32.s32 	%f6, %r142;
	mul.f32 	%f7, %f4, %f6;
	fma.rn.f32 	%f8, %f3, %f9, %f7;
	cvt.rzi.s32.f32 	%r143, %f8;
	st.global.u32 	[%rd12], %r143;
$L__BB0_10:
	ret;

}


// ===== COMPILED SASS (sm_100) =====

	.target	sm_100

	.elftype	@"ET_EXEC"


//--------------------- .note.nv.tkinfo           --------------------------
	.section	.note.nv.tkinfo,"",@"SHT_NOTE"
	.sectionflags	@"SHF_NOTE_NV_TKINFO"
	.tkinfo
        /*0018*/ 	.word	0x00000002
        /*0030*/ 	.string	""
        /*0030*/ 	.string	"ptxas"
        /*0030*/ 	.string	"Cuda compilation tools, release 13.0, V13.0.88"
        /*0030*/ 	.string	"Build cuda_13.0.r13.0/compiler.36424714_0"
        /*0030*/ 	.string	"-arch sm_100 -m 64 "



//--------------------- .note.nv.cuinfo           --------------------------
	.section	.note.nv.cuinfo,"",@"SHT_NOTE"
	.sectionflags	@"SHF_NOTE_NV_CUINFO"
        /*0018*/ 	.short	0x0002
        /*001a*/ 	.short	0x0064
        /*001c*/ 	.short	0x0082
	.zero		2


//--------------------- .nv.info                  --------------------------
	.section	.nv.info,"",@"SHT_CUDA_INFO"
	.align	4


	//----- nvinfo : EIATTR_REGCOUNT
	.align		4
        /*0000*/ 	.byte	0x04, 0x2f
        /*0002*/ 	.short	(.L_1 - .L_0)
	.align		4
.L_0:
        /*0004*/ 	.word	index@(_Z22sgemm_shared_mem_blockILi32EEviiifPKiS1_fPi)
        /*0008*/ 	.word	0x00000020


	//----- nvinfo : EIATTR_FRAME_SIZE
	.align		4
.L_1:
        /*000c*/ 	.byte	0x04, 0x11
        /*000e*/ 	.short	(.L_3 - .L_2)
	.align		4
.L_2:
        /*0010*/ 	.word	index@(_Z22sgemm_shared_mem_blockILi32EEviiifPKiS1_fPi)
        /*0014*/ 	.word	0x00000000


	//----- nvinfo : EIATTR_MIN_STACK_SIZE
	.align		4
.L_3:
        /*0018*/ 	.byte	0x04, 0x12
        /*001a*/ 	.short	(.L_5 - .L_4)
	.align		4
.L_4:
        /*001c*/ 	.word	index@(_Z22sgemm_shared_mem_blockILi32EEviiifPKiS1_fPi)
        /*0020*/ 	.word	0x00000000
.L_5:


//--------------------- .nv.compat                --------------------------
	.section	.nv.compat,"",@"SHT_CUDA_COMPAT_INFO"
	.align	4
        /*0000*/ 	.byte	0x02, 0x09, 0x00, 0x00, 0x02, 0x02, 0x01, 0x00, 0x02, 0x05, 0x05, 0x00, 0x03, 0x07, 0x01, 0x01
        /*0010*/ 	.byte	0x02, 0x03, 0x00, 0x00, 0x02, 0x06, 0x01, 0x00, 0x04, 0x0b, 0x08, 0x00, 0x09, 0x00, 0x00, 0x00
        /*0020*/ 	.byte	0x00, 0x00, 0x00, 0x00


//--------------------- .nv.info._Z22sgemm_shared_mem_blockILi32EEviiifPKiS1_fPi --------------------------
	.section	.nv.info._Z22sgemm_shared_mem_blockILi32EEviiifPKiS1_fPi,"",@"SHT_CUDA_INFO"
	.sectionflags	@""
	.align	4


	//----- nvinfo : EIATTR_CUDA_API_VERSION
	.align		4
        /*0000*/ 	.byte	0x04, 0x37
        /*0002*/ 	.short	(.L_7 - .L_6)
.L_6:
        /*0004*/ 	.word	0x00000082


	//----- nvinfo : EIATTR_KPARAM_INFO
	.align		4
.L_7:
        /*0008*/ 	.byte	0x04, 0x17
        /*000a*/ 	.short	(.L_9 - .L_8)
.L_8:
        /*000c*/ 	.word	0x00000000
        /*0010*/ 	.short	0x0007
        /*0012*/ 	.short	0x0028
        /*0014*/ 	.byte	0x00, 0xf5, 0x21, 0x00


	//----- nvinfo : EIATTR_KPARAM_INFO
	.align		4
.L_9:
        /*0018*/ 	.byte	0x04, 0x17
        /*001a*/ 	.short	(.L_11 - .L_10)
.L_10:
        /*001c*/ 	.word	0x00000000
        /*0020*/ 	.short	0x0006
        /*0022*/ 	.short	0x0020
        /*0024*/ 	.byte	0x00, 0xf0, 0x11, 0x00


	//----- nvinfo : EIATTR_KPARAM_INFO
	.align		4
.L_11:
        /*0028*/ 	.byte	0x04, 0x17
        /*002a*/ 	.short	(.L_13 - .L_12)
.L_12:
        /*002c*/ 	.word	0x00000000
        /*0030*/ 	.short	0x0005
        /*0032*/ 	.short	0x0018
        /*0034*/ 	.byte	0x00, 0xf5, 0x21, 0x00


	//----- nvinfo : EIATTR_KPARAM_INFO
	.align		4
.L_13:
        /*0038*/ 	.byte	0x04, 0x17
        /*003a*/ 	.short	(.L_15 - .L_14)
.L_14:
        /*003c*/ 	.word	0x00000000
        /*0040*/ 	.short	0x0004
        /*0042*/ 	.short	0x0010
        /*0044*/ 	.byte	0x00, 0xf5, 0x21, 0x00


	//----- nvinfo : EIATTR_KPARAM_INFO
	.align		4
.L_15:
        /*0048*/ 	.byte	0x04, 0x17
        /*004a*/ 	.short	(.L_17 - .L_16)
.L_16:
        /*004c*/ 	.word	0x00000000
        /*0050*/ 	.short	0x0003
        /*0052*/ 	.short	0x000c
        /*0054*/ 	.byte	0x00, 0xf0, 0x11, 0x00


	//----- nvinfo : EIATTR_KPARAM_INFO
	.align		4
.L_17:
        /*0058*/ 	.byte	0x04, 0x17
        /*005a*/ 	.short	(.L_19 - .L_18)
.L_18:
        /*005c*/ 	.word	0x00000000
        /*0060*/ 	.short	0x0002
        /*0062*/ 	.short	0x0008
        /*0064*/ 	.byte	0x00, 0xf0, 0x11, 0x00


	//----- nvinfo : EIATTR_KPARAM_INFO
	.align		4
.L_19:
        /*0068*/ 	.byte	0x04, 0x17
        /*006a*/ 	.short	(.L_21 - .L_20)
.L_20:
        /*006c*/ 	.word	0x00000000
        /*0070*/ 	.short	0x0001
        /*0072*/ 	.short	0x0004
        /*0074*/ 	.byte	0x00, 0xf0, 0x11, 0x00


	//----- nvinfo : EIATTR_KPARAM_INFO
	.align		4
.L_21:
        /*0078*/ 	.byte	0x04, 0x17
        /*007a*/ 	.short	(.L_23 - .L_22)
.L_22:
        /*007c*/ 	.word	0x00000000
        /*0080*/ 	.short	0x0000
        /*0082*/ 	.short	0x0000
        /*0084*/ 	.byte	0x00, 0xf0, 0x11, 0x00


	//----- nvinfo : EIATTR_SPARSE_MMA_MASK
	.align		4
.L_23:
        /*0088*/ 	.byte	0x03, 0x50
        /*008a*/ 	.short	0x0000


	//----- nvinfo : EIATTR_MAXREG_COUNT
	.align		4
        /*008c*/ 	.byte	0x03, 0x1b
        /*008e*/ 	.short	0x00ff


	//----- nvinfo : EIATTR_NUM_BARRIERS
	.align		4
        /*0090*/ 	.byte	0x02, 0x4c
        /*0092*/ 	.byte	0x01
	.zero		1


	//----- nvinfo : EIATTR_MERCURY_ISA_VERSION
	.align		4
        /*0094*/ 	.byte	0x03, 0x5f
        /*0096*/ 	.short	0x0101


	//----- nvinfo : EIATTR_VRC_CTA_INIT_COUNT
	.align		4
        /*0098*/ 	.byte	0x02, 0x4a
	.zero		1
	.zero		1


	//----- nvinfo : EIATTR_EXIT_INSTR_OFFSETS
	.align		4
        /*009c*/ 	.byte	0x04, 0x1c
        /*009e*/ 	.short	(.L_25 - .L_24)


	//   ....[0]....
.L_24:
        /*00a0*/ 	.word	0x00000830


	//   ....[1]....
        /*00a4*/ 	.word	0x000008f0


	//----- nvinfo : EIATTR_CBANK_PARAM_SIZE
	.align		4
.L_25:
        /*00a8*/ 	.byte	0x03, 0x19
        /*00aa*/ 	.short	0x0030


	//----- nvinfo : EIATTR_PARAM_CBANK
	.align		4
        /*00ac*/ 	.byte	0x04, 0x0a
        /*00ae*/ 	.short	(.L_27 - .L_26)
	.align		4
.L_26:
        /*00b0*/ 	.word	index@(.nv.constant0._Z22sgemm_shared_mem_blockILi32EEviiifPKiS1_fPi)
        /*00b4*/ 	.short	0x0380
        /*00b6*/ 	.short	0x0030


	//----- nvinfo : EIATTR_SW_WAR
	.align		4
.L_27:
        /*00b8*/ 	.byte	0x04, 0x36
        /*00ba*/ 	.short	(.L_29 - .L_28)
.L_28:
        /*00bc*/ 	.word	0x00000008
.L_29:


//--------------------- .nv.callgraph             --------------------------
	.section	.nv.callgraph,"",@"SHT_CUDA_CALLGRAPH"
	.align	4
	.sectionentsize	8
	.align		4
        /*0000*/ 	.word	0x00000000
	.align		4
        /*0004*/ 	.word	0xffffffff
	.align		4
        /*0008*/ 	.word	0x00000000
	.align		4
        /*000c*/ 	.word	0xfffffffe
	.align		4
        /*0010*/ 	.word	0x00000000
	.align		4
        /*0014*/ 	.word	0xfffffffd
	.align		4
        /*0018*/ 	.word	0x00000000
	.align		4
        /*001c*/ 	.word	0xfffffffc


//--------------------- .text._Z22sgemm_shared_mem_blockILi32EEviiifPKiS1_fPi --------------------------
	.section	.text._Z22sgemm_shared_mem_blockILi32EEviiifPKiS1_fPi,"ax",@progbits
	.align	128
        .global         _Z22sgemm_shared_mem_blockILi32EEviiifPKiS1_fPi
        .type           _Z22sgemm_shared_mem_blockILi32EEviiifPKiS1_fPi,@function
        .size           _Z22sgemm_shared_mem_blockILi32EEviiifPKiS1_fPi,(.L_x_3 - _Z22sgemm_shared_mem_blockILi32EEviiifPKiS1_fPi)
        .other          _Z22sgemm_shared_mem_blockILi32EEviiifPKiS1_fPi,@"STO_CUDA_ENTRY STV_DEFAULT"
_Z22sgemm_shared_mem_blockILi32EEviiifPKiS1_fPi:
.text._Z22sgemm_shared_mem_blockILi32EEviiifPKiS1_fPi:
[----:B------:R-:W-:Y:S01]  /*0000*/  LDC R1, c[0x0][0x37c] ;  /* 0x0000df00ff017b82 */ /* 0x000fe20000000800 */
[----:B------:R-:W0:Y:S01]  /*0010*/  S2R R18, SR_CTAID.Y ;  /* 0x0000000000127919 */ /* 0x000e220000002600 */
[----:B------:R-:W1:Y:S01]  /*0020*/  LDCU UR10, c[0x0][0x388] ;  /* 0x00007100ff0a77ac */ /* 0x000e620008000800 */
[----:B------:R-:W-:Y:S01]  /*0030*/  HFMA2 R21, -RZ, RZ, 0, 0 ;  /* 0x00000000ff157431 */ /* 0x000fe200000001ff */
[----:B------:R-:W0:Y:S01]  /*0040*/  S2R R17, SR_TID.Y ;  /* 0x0000000000117919 */ /* 0x000e220000002200 */
[----:B------:R-:W2:Y:S01]  /*0050*/  LDCU.64 UR8, c[0x0][0x358] ;  /* 0x00006b00ff0877ac */ /* 0x000ea20008000a00 */
[----:B------:R-:W3:Y:S01]  /*0060*/  S2R R2, SR_CTAID.X ;  /* 0x0000000000027919 */ /* 0x000ee20000002500 */
[----:B------:R-:W3:Y:S01]  /*0070*/  S2R R16, SR_TID.X ;  /* 0x0000000000107919 */ /* 0x000ee20000002100 */
[----:B-1----:R-:W-:Y:S01]  /*0080*/  UISETP.GE.AND UP0, UPT, UR10, 0x1, UPT ;  /* 0x000000010a00788c */ /* 0x002fe2000bf06270 */
[----:B0-----:R-:W-:Y:S02]  /*0090*/  LEA R18, R18, R17, 0x5 ;  /* 0x0000001112127211 */ /* 0x001fe400078e28ff */
[----:B---3--:R-:W-:-:S06]  /*00a0*/  LEA R19, R2, R16, 0x5 ;  /* 0x0000001002137211 */ /* 0x008fcc00078e28ff */
[----:B--2---:R-:W-:Y:S05]  /*00b0*/  BRA.U !UP0, `(.L_x_0) ;  /* 0x0000000508d07547 */ /* 0x004fea000b800000 */
[----:B------:R-:W0:Y:S01]  /*00c0*/  S2UR UR7, SR_CgaCtaId ;  /* 0x00000000000779c3 */ /* 0x000e220000008800 */
[----:B------:R-:W1:Y:S01]  /*00d0*/  LDCU UR11, c[0x0][0x384] ;  /* 0x00007080ff0b77ac */ /* 0x000e620008000800 */
[----:B------:R-:W-:Y:S01]  /*00e0*/  MOV R21, RZ ;  /* 0x000000ff00157202 */ /* 0x000fe20000000f00 */
[----:B------:R-:W-:Y:S01]  /*00f0*/  IMAD R6, R18, UR10, R16 ;  /* 0x0000000a12067c24 */ /* 0x000fe2000f8e0210 */
[----:B------:R-:W-:Y:S01]  /*0100*/  UMOV UR5, 0x400 ;  /* 0x0000040000057882 */ /* 0x000fe20000000000 */
[----:B------:R-:W-:-:S03]  /*0110*/  UIADD3 UR4, UPT, UPT, UR10, 0x1f, URZ ;  /* 0x0000001f0a047890 */ /* 0x000fc6000fffe0ff */
[----:B------:R-:W2:Y:S01]  /*0120*/  LDC R0, c[0x0][0x384] ;  /* 0x0000e100ff007b82 */ /* 0x000ea20000000800 */
[----:B------:R-:W-:Y:S02]  /*0130*/  UIADD3 UR6, UPT, UPT, UR5, 0x1000, URZ ;  /* 0x0000100005067890 */ /* 0x000fe4000fffe0ff */
[----:B------:R-:W-:Y:S01]  /*0140*/  USHF.R.U32.HI UR4, URZ, 0x5, UR4 ;  /* 0x00000005ff047899 */ /* 0x000fe20008011604 */
[----:B------:R-:W3:Y:S01]  /*0150*/  LDCU UR13, c[0x0][0x388] ;  /* 0x00007100ff0d77ac */ /* 0x000ee20008000800 */
[----:B------:R-:W4:Y:S01]  /*0160*/  LDCU UR12, c[0x0][0x380] ;  /* 0x00007000ff0c77ac */ /* 0x000f220008000800 */
[----:B-1----:R-:W-:Y:S01]  /*0170*/  IMAD R7, R17, UR11, R16 ;  /* 0x0000000b11077c24 */ /* 0x002fe2000f8e0210 */
[----:B------:R-:W-:Y:S02]  /*0180*/  UIADD3 UR4, UPT, UPT, -UR4, URZ, URZ ;  /* 0x000000ff04047290 */ /* 0x000fe4000fffe1ff */
[----:B0-----:R-:W-:Y:S02]  /*0190*/  ULEA UR5, UR7, UR5, 0x18 ;  /* 0x0000000507057291 */ /* 0x001fe4000f8ec0ff */
[----:B------:R-:W-:Y:S01]  /*01a0*/  LEA R7, R2, R7, 0x5 ;  /* 0x0000000702077211 */ /* 0x000fe200078e28ff */
[----:B------:R-:W-:-:S03]  /*01b0*/  ULEA UR6, UR7, UR6, 0x18 ;  /* 0x0000000607067291 */ /* 0x000fc6000f8ec0ff */
[----:B------:R-:W-:-:S03]  /*01c0*/  LEA R5, R17, UR5, 0x7 ;  /* 0x0000000511057c11 */ /* 0x000fc6000f8e38ff */
[C---:B------:R-:W-:Y:S02]  /*01d0*/  LEA R3, R16.reuse, UR6, 0x2 ;  /* 0x0000000610037c11 */ /* 0x040fe4000f8e10ff */
[----:B------:R-:W-:Y:S02]  /*01e0*/  LEA R4, R16, R5, 0x2 ;  /* 0x0000000510047211 */ /* 0x000fe400078e10ff */
[----:B---34-:R-:W-:-:S07]  /*01f0*/  LEA R2, R17, R3, 0x7 ;  /* 0x0000000311027211 */ /* 0x018fce00078e38ff */
.L_x_1:
[----:B------:R-:W-:Y:S01]  /*0200*/  ISETP.GE.U32.AND P1, PT, R16, UR13, PT ;  /* 0x0000000d10007c0c */ /* 0x000fe2000bf26070 */
[----:B------:R-:W-:Y:S01]  /*0210*/  HFMA2 R24, -RZ, RZ, 0, 0 ;  /* 0x00000000ff187431 */ /* 0x000fe200000001ff */
[----:B------:R-:W-:Y:S02]  /*0220*/  ISETP.GE.U32.AND P0, PT, R17, UR13, PT ;  /* 0x0000000d11007c0c */ /* 0x000fe4000bf06070 */
[----:B------:R-:W-:Y:S02]  /*0230*/  ISETP.GE.OR P1, PT, R18, UR12, P1 ;  /* 0x0000000c12007c0c */ /* 0x000fe40008f26670 */
[----:B--2---:R-:W-:Y:S02]  /*0240*/  ISETP.GE.OR P0, PT, R19, R0, P0 ;  /* 0x000000001300720c */ /* 0x004fe40000706670 */
[----:B------:R-:W-:-:S09]  /*0250*/  MOV R29, RZ ;  /* 0x000000ff001d7202 */ /* 0x000fd20000000f00 */
[----:B------:R-:W0:Y:S08]  /*0260*/  @!P1 LDC.64 R10, c[0x0][0x390] ;  /* 0x0000e400ff0a9b82 */ /* 0x000e300000000a00 */
[----:B------:R-:W1:Y:S01]  /*0270*/  @!P0 LDC.64 R8, c[0x0][0x398] ;  /* 0x0000e600ff088b82 */ /* 0x000e620000000a00 */
[----:B0-----:R-:W-:-:S05]  /*0280*/  @!P1 IMAD.WIDE.U32 R10, R6, 0x4, R10 ;  /* 0x00000004060a9825 */ /* 0x001fca00078e000a */
[----:B------:R-:W2:Y:S01]  /*0290*/  @!P1 LDG.E R29, desc[UR8][R10.64] ;  /* 0x000000080a1d9981 */ /* 0x000ea2000c1e1900 */
[----:B-1----:R-:W-:-:S05]  /*02a0*/  @!P0 IMAD.WIDE.U32 R22, R7, 0x4, R8 ;  /* 0x0000000407168825 */ /* 0x002fca00078e0008 */
[----:B------:R-:W3:Y:S01]  /*02b0*/  @!P0 LDG.E R24, desc[UR8][R22.64] ;  /* 0x0000000816188981 */ /* 0x000ee2000c1e1900 */
[----:B------:R-:W-:-:S04]  /*02c0*/  UIADD3 UR4, UPT, UPT, UR4, 0x1, URZ ;  /* 0x0000000104047890 */ /* 0x000fc8000fffe0ff */
[----:B------:R-:W-:Y:S01]  /*02d0*/  UISETP.NE.AND UP0, UPT, UR4, URZ, UPT ;  /* 0x000000ff0400728c */ /* 0x000fe2000bf05270 */
[----:B------:R-:W-:Y:S01]  /*02e0*/  IADD3 R17, PT, PT, R17, 0x20, RZ ;  /* 0x0000002011117810 */ /* 0x000fe20007ffe0ff */
[----:B--2---:R-:W-:Y:S04]  /*02f0*/  STS [R4], R29 ;  /* 0x0000001d04007388 */ /* 0x004fe80000000800 */
[----:B---3--:R-:W-:Y:S01]  /*0300*/  STS [R2], R24 ;  /* 0x0000001802007388 */ /* 0x008fe20000000800 */
[----:B------:R-:W-:Y:S06]  /*0310*/  BAR.SYNC.DEFER_BLOCKING 0x0 ;  /* 0x0000000000007b1d */ /* 0x000fec0000010000 */
[----:B------:R-:W-:Y:S04]  /*0320*/  LDS R28, [R3] ;  /* 0x00000000031c7984 */ /* 0x000fe80000000800 */
[----:B------:R-:W0:Y:S04]  /*0330*/  LDS.128 R12, [R5] ;  /* 0x00000000050c7984 */ /* 0x000e280000000c00 */
[----:B------:R-:W1:Y:S04]  /*0340*/  LDS R22, [R3+0x80] ;  /* 0x0000800003167984 */ /* 0x000e680000000800 */
[----:B------:R-:W2:Y:S04]  /*0350*/  LDS R27, [R3+0x100] ;  /* 0x00010000031b7984 */ /* 0x000ea80000000800 */
[----:B------:R-:W3:Y:S04]  /*0360*/  LDS R26, [R3+0x180] ;  /* 0x00018000031a7984 */ /* 0x000ee80000000800 */
[----:B------:R-:W-:Y:S04]  /*0370*/  LDS R25, [R3+0x200] ;  /* 0x0002000003197984 */ /* 0x000fe80000000800 */
[----:B------:R-:W4:Y:S04]  /*0380*/  LDS.128 R8, [R5+0x10] ;  /* 0x0000100005087984 */ /* 0x000f280000000c00 */
[----:B------:R-:W5:Y:S04]  /*0390*/  LDS R20, [R3+0x280] ;  /* 0x0002800003147984 */ /* 0x000f680000000800 */
[----:B------:R-:W-:Y:S04]  /*03a0*/  LDS R24, [R3+0x380] ;  /* 0x0003800003187984 */ /* 0x000fe80000000800 */
[----:B------:R-:W-:Y:S01]  /*03b0*/  LDS R23, [R3+0x400] ;  /* 0x0004000003177984 */ /* 0x000fe20000000800 */
[----:B0-----:R-:W-:-:S03]  /*03c0*/  IMAD R12, R12, R28, R21 ;  /* 0x0000001c0c0c7224 */ /* 0x001fc600078e0215 */
[----:B------:R-:W0:Y:S01]  /*03d0*/  LDS R21, [R3+0x300] ;  /* 0x0003000003157984 */ /* 0x000e220000000800 */
[----:B-1----:R-:W-:-:S03]  /*03e0*/  IMAD R12, R22, R13, R12 ;  /* 0x0000000d160c7224 */ /* 0x002fc600078e020c */
[----:B------:R-:W-:Y:S01]  /*03f0*/  LDS R22, [R3+0x480] ;  /* 0x0004800003167984 */ /* 0x000fe20000000800 */
[----:B--2---:R-:W-:-:S04]  /*0400*/  IMAD R12, R27, R14, R12 ;  /* 0x0000000e1b0c7224 */ /* 0x004fc800078e020c */
[----:B---3--:R-:W-:Y:S02]  /*0410*/  IMAD R26, R26, R15, R12 ;  /* 0x0000000f1a1a7224 */ /* 0x008fe400078e020c */
[----:B------:R-:W1:Y:S02]  /*0420*/  LDS.128 R12, [R5+0x20] ;  /* 0x00002000050c7984 */ /* 0x000e640000000c00 */
[----:B----4-:R-:W-:Y:S02]  /*0430*/  IMAD R8, R8, R25, R26 ;  /* 0x0000001908087224 */ /* 0x010fe400078e021a */
[----:B------:R-:W2:Y:S02]  /*0440*/  LDS R25, [R3+0x500] ;  /* 0x0005000003197984 */ /* 0x000ea40000000800 */
[----:B-----5:R-:W-:Y:S02]  /*0450*/  IMAD R8, R20, R9, R8 ;  /* 0x0000000914087224 */ /* 0x020fe400078e0208 */
[----:B------:R-:W3:Y:S04]  /*0460*/  LDS R26, [R3+0x580] ;  /* 0x00058000031a7984 */ /* 0x000ee80000000800 */
[----:B------:R-:W-:Y:S01]  /*0470*/  LDS R20, [R3+0x680] ;  /* 0x0006800003147984 */ /* 0x000fe20000000800 */
[----:B0-----:R-:W-:-:S03]  /*0480*/  IMAD R8, R21, R10, R8 ;  /* 0x0000000a15087224 */ /* 0x001fc600078e0208 */
[----:B------:R-:W-:Y:S01]  /*0490*/  LDS R21, [R3+0x600] ;  /* 0x0006000003157984 */ /* 0x000fe20000000800 */
[----:B------:R-:W-:-:S03]  /*04a0*/  IMAD R24, R24, R11, R8 ;  /* 0x0000000b18187224 */ /* 0x000fc600078e0208 */
[----:B------:R-:W0:Y:S01]  /*04b0*/  LDS.128 R8, [R5+0x30] ;  /* 0x0000300005087984 */ /* 0x000e220000000c00 */
[----:B-1----:R-:W-:-:S03]  /*04c0*/  IMAD R12, R12, R23, R24 ;  /* 0x000000170c0c7224 */ /* 0x002fc600078e0218 */
[----:B------:R-:W1:Y:S01]  /*04d0*/  LDS R23, [R3+0x700] ;  /* 0x0007000003177984 */ /* 0x000e620000000800 */
[----:B------:R-:W-:-:S03]  /*04e0*/  IMAD R12, R22, R13, R12 ;  /* 0x0000000d160c7224 */ /* 0x000fc600078e020c */
[----:B------:R-:W4:Y:S01]  /*04f0*/  LDS R24, [R3+0x780] ;  /* 0x0007800003187984 */ /* 0x000f220000000800 */
[----:B--2---:R-:W-:-:S03]  /*0500*/  IMAD R12, R25, R14, R12 ;  /* 0x0000000e190c7224 */ /* 0x004fc600078e020c */
[----:B------:R-:W-:Y:S01]  /*0510*/  LDS R25, [R3+0x800] ;  /* 0x0008000003197984 */ /* 0x000fe20000000800 */
[----:B---3--:R-:W-:-:S03]  /*0520*/  IMAD R26, R26, R15, R12 ;  /* 0x0000000f1a1a7224 */ /* 0x008fc600078e020c */
[----:B------:R-:W2:Y:S04]  /*0530*/  LDS.128 R12, [R5+0x40] ;  /* 0x00004000050c7984 */ /* 0x000ea80000000c00 */
[----:B------:R-:W3:Y:S01]  /*0540*/  LDS R22, [R3+0x880] ;  /* 0x0008800003167984 */ /* 0x000ee20000000800 */
[----:B0-----:R-:W-:-:S03]  /*0550*/  IMAD R8, R8, R21, R26 ;  /* 0x0000001508087224 */ /* 0x001fc600078e021a */
[----:B------:R-:W0:Y:S04]  /*0560*/  LDS R21, [R3+0x900] ;  /* 0x0009000003157984 */ /* 0x000e280000000800 */
[----:B------:R-:W5:Y:S01]  /*0570*/  LDS R26, [R3+0x980] ;  /* 0x00098000031a7984 */ /* 0x000f620000000800 */
[----:B------:R-:W-:-:S03]  /*0580*/  IMAD R8, R20, R9, R8 ;  /* 0x0000000914087224 */ /* 0x000fc600078e0208 */
[----:B------:R-:W-:Y:S01]  /*0590*/  LDS R20, [R3+0xa80] ;  /* 0x000a800003147984 */ /* 0x000fe20000000800 */
[----:B-1----:R-:W-:-:S03]  /*05a0*/  IMAD R8, R23, R10, R8 ;  /* 0x0000000a17087224 */ /* 0x002fc600078e0208 */
[----:B------:R-:W-:Y:S01]  /*05b0*/  LDS R23, [R3+0xa00] ;  /* 0x000a000003177984 */ /* 0x000fe20000000800 */
[----:B----4-:R-:W-:-:S03]  /*05c0*/  IMAD R24, R24, R11, R8 ;  /* 0x0000000b18187224 */ /* 0x010fc600078e0208 */
[----:B------:R-:W1:Y:S01]  /*05d0*/  LDS.128 R8, [R5+0x50] ;  /* 0x0000500005087984 */ /* 0x000e620000000c00 */
[----:B--2---:R-:W-:-:S03]  /*05e0*/  IMAD R12, R12, R25, R24 ;  /* 0x000000190c0c7224 */ /* 0x004fc600078e0218 */
[----:B------:R-:W2:Y:S01]  /*05f0*/  LDS R25, [R3+0xb00] ;  /* 0x000b000003197984 */ /* 0x000ea20000000800 */
[----:B---3--:R-:W-:-:S03]  /*0600*/  IMAD R12, R22, R13, R12 ;  /* 0x0000000d160c7224 */ /* 0x008fc600078e020c */
[----:B------:R-:W3:Y:S04]  /*0610*/  LDS R22, [R3+0xb80] ;  /* 0x000b800003167984 */ /* 0x000ee80000000800 */
[----:B------:R-:W-:Y:S01]  /*0620*/  LDS R24, [R3+0xc80] ;  /* 0x000c800003187984 */ /* 0x000fe20000000800 */
[----:B0-----:R-:W-:-:S03]  /*0630*/  IMAD R12, R21, R14, R12 ;  /* 0x0000000e150c7224 */ /* 0x001fc600078e020c */
[----:B------:R-:W-:Y:S01]  /*0640*/  LDS R21, [R3+0xc00] ;  /* 0x000c000003157984 */ /* 0x000fe20000000800 */
[----:B-----5:R-:W-:-:S03]  /*0650*/  IMAD R26, R26, R15, R12 ;  /* 0x0000000f1a1a7224 */ /* 0x020fc600078e020c */
        /* <DEDUP_REMOVED lines=13> */
[----:B------:R-:W-:-:S04]  /*0730*/  IMAD R13, R24, R13, R26 ;  /* 0x0000000d180d7224 */ /* 0x000fc800078e021a */
[----:B-1----:R-:W-:-:S04]  /*0740*/  IMAD R13, R23, R14, R13 ;  /* 0x0000000e170d7224 */ /* 0x002fc800078e020d */
[----:B----4-:R-:W-:-:S04]  /*0750*/  IMAD R13, R20, R15, R13 ;  /* 0x0000000f140d7224 */ /* 0x010fc800078e020d */
[----:B--2---:R-:W-:-:S04]  /*0760*/  IMAD R8, R8, R25, R13 ;  /* 0x0000001908087224 */ /* 0x004fc800078e020d */
[----:B---3--:R-:W-:Y:S01]  /*0770*/  IMAD R8, R22, R9, R8 ;  /* 0x0000000916087224 */ /* 0x008fe200078e0208 */
[----:B------:R-:W-:Y:S02]  /*0780*/  IADD3 R16, PT, PT, R16, 0x20, RZ ;  /* 0x0000002010107810 */ /* 0x000fe40007ffe0ff */
[----:B------:R-:W-:Y:S02]  /*0790*/  IADD3 R6, PT, PT, R6, 0x20, RZ ;  /* 0x0000002006067810 */ /* 0x000fe40007ffe0ff */
[----:B------:R-:W-:Y:S01]  /*07a0*/  LEA R7, R0, R7, 0x5 ;  /* 0x0000000700077211 */ /* 0x000fe200078e28ff */
[----:B0-----:R-:W-:-:S04]  /*07b0*/  IMAD R21, R21, R10, R8 ;  /* 0x0000000a15157224 */ /* 0x001fc800078e0208 */
[----:B-----5:R-:W-:Y:S01]  /*07c0*/  IMAD R21, R12, R11, R21 ;  /* 0x0000000b0c157224 */ /* 0x020fe200078e0215 */
[----:B------:R-:W-:Y:S06]  /*07d0*/  BAR.SYNC.DEFER_BLOCKING 0x0 ;  /* 0x0000000000007b1d */ /* 0x000fec0000010000 */
[----:B------:R-:W-:Y:S05]  /*07e0*/  BRA.U UP0, `(.L_x_1) ;  /* 0xfffffff900847547 */ /* 0x000fea000b83ffff */
[----:B------:R-:W-:-:S07]  /*07f0*/  I2FP.F32.S32 R21, R21 ;  /* 0x0000001500157245 */ /* 0x000fce0000201400 */
.L_x_0:
[----:B------:R-:W0:Y:S02]  /*0800*/  LDCU.64 UR6, c[0x0][0x380] ;  /* 0x00007000ff0677ac */ /* 0x000e240008000a00 */
[----:B0-----:R-:W-:-:S04]  /*0810*/  ISETP.GE.AND P0, PT, R19, UR7, PT ;  /* 0x0000000713007c0c */ /* 0x001fc8000bf06270 */
[----:B------:R-:W-:-:S13]  /*0820*/  ISETP.GE.OR P0, PT, R18, UR6, P0 ;  /* 0x0000000612007c0c */ /* 0x000fda0008706670 */
[----:B------:R-:W-:Y:S05]  /*0830*/  @P0 EXIT ;  /* 0x000000000000094d */ /* 0x000fea0003800000 */
[----:B------:R-:W0:Y:S01]  /*0840*/  LDC.64 R2, c[0x0][0x3a8] ;  /* 0x0000ea00ff027b82 */ /* 0x000e220000000a00 */
[----:B------:R-:W-:Y:S01]  /*0850*/  IMAD R19, R18, UR7, R19 ;  /* 0x0000000712137c24 */ /* 0x000fe2000f8e0213 */
[----:B------:R-:W1:Y:S01]  /*0860*/  LDCU UR4, c[0x0][0x3a0] ;  /* 0x00007400ff0477ac */ /* 0x000e620008000800 */
[----:B------:R-:W2:Y:S02]  /*0870*/  LDCU UR5, c[0x0][0x38c] ;  /* 0x00007180ff0577ac */ /* 0x000ea40008000800 */
[----:B0-----:R-:W-:-:S05]  /*0880*/  IMAD.WIDE R2, R19, 0x4, R2 ;  /* 0x0000000413027825 */ /* 0x001fca00078e0202 */
[----:B------:R-:W3:Y:S02]  /*0890*/  LDG.E R0, desc[UR8][R2.64] ;  /* 0x0000000802007981 */ /* 0x000ee4000c1e1900 */
[----:B---3--:R-:W-:-:S05]  /*08a0*/  I2FP.F32.S32 R0, R0 ;  /* 0x0000000000007245 */ /* 0x008fca0000201400 */
[----:B-1----:R-:W-:-:S04]  /*08b0*/  FMUL R0, R0, UR4 ;  /* 0x0000000400007c20 */ /* 0x002fc80008400000 */
[----:B--2---:R-:W-:-:S04]  /*08c0*/  FFMA R0, R21, UR5, R0 ;  /* 0x0000000515007c23 */ /* 0x004fc80008000000 */
[----:B------:R-:W0:Y:S02]  /*08d0*/  F2I.TRUNC.NTZ R5, R0 ;  /* 0x0000000000057305 */ /* 0x000e24000020f100 */
[----:B0-----:R-:W-:Y:S01]  /*08e0*/  STG.E desc[UR8][R2.64], R5 ;  /* 0x0000000502007986 */ /* 0x001fe2000c101908 */
[----:B------:R-:W-:Y:S05]  /*08f0*/  EXIT ;  /* 0x000000000000794d */ /* 0x000fea0003800000 */
.L_x_2:
[----:B------:R-:W-:-:S00]  /*0900*/  BRA `(.L_x_2) ;  /* 0xfffffffc00fc7947 */ /* 0x000fc0000383ffff */
[----:B------:R-:W-:-:S00]  /*0910*/  NOP ;  /* 0x0000000000007918 */ /* 0x000fc00000000000 */
        /* <DEDUP_REMOVED lines=14> */
.L_x_3:


//--------------------- .nv.shared._Z22sgemm_shared_mem_blockILi32EEviiifPKiS1_fPi --------------------------
	.section	.nv.shared._Z22sgemm_shared_mem_blockILi32EEviiifPKiS1_fPi,"aw",@nobits
	.sectionflags	@""
	.align	4
.nv.shared._Z22sgemm_shared_mem_blockILi32EEviiifPKiS1_fPi:
	.zero		9216


//--------------------- .nv.shared.reserved.0     --------------------------
	.section	.nv.shared.reserved.0,"aw",@nobits
	.weak		__nv_reservedSMEM_offset_0_alias
	.size		__nv_reservedSMEM_offset_0_alias, 0, 64
	.other		__nv_reservedSMEM_offset_0_alias,@"STO_CUDA_RESERVED_SHARED STV_DEFAULT"
__nv_reservedSMEM_offset_0_alias:
	.zero		0
	.zero		64


//--------------------- .nv.constant0._Z22sgemm_shared_mem_blockILi32EEviiifPKiS1_fPi --------------------------
	.section	.nv.constant0._Z22sgemm_shared_mem_blockILi32EEviiifPKiS1_fPi,"a",@progbits
	.sectionflags	@""
	.align	4
.nv.constant0._Z22sgemm_shared_mem_blockILi32EEviiifPKiS1_fPi:
	.zero		944


//--------------------- SYMBOLS --------------------------

	.type		.nv.reservedSmem.offset0,@object
	.size		.nv.reservedSmem.offset0,0x4
	.type		.nv.reservedSmem.cap,@object
	.size		.nv.reservedSmem.cap,0x4
